//
// Generated by NVIDIA NVVM Compiler
//
// Compiler Build ID: CL-36424714
// Cuda compilation tools, release 13.0, V13.0.88
// Based on NVVM 20.0.0
//

.version 9.0
.target sm_100
.address_size 64

	// .globl	_Z9matrixMulPKfS0_Pfii

.visible .entry _Z9matrixMulPKfS0_Pfii(
	.param .u64 .ptr .align 1 _Z9matrixMulPKfS0_Pfii_param_0,
	.param .u64 .ptr .align 1 _Z9matrixMulPKfS0_Pfii_param_1,
	.param .u64 .ptr .align 1 _Z9matrixMulPKfS0_Pfii_param_2,
	.param .u32 _Z9matrixMulPKfS0_Pfii_param_3,
	.param .u32 _Z9matrixMulPKfS0_Pfii_param_4
)
{
	.reg .pred 	%p<13>;
	.reg .b32 	%r<40>;
	.reg .b32 	%f<68>;
	.reg .b64 	%rd<67>;

	ld.param.u64 	%rd14, [_Z9matrixMulPKfS0_Pfii_param_0];
	ld.param.u64 	%rd15, [_Z9matrixMulPKfS0_Pfii_param_1];
	ld.param.u32 	%r17, [_Z9matrixMulPKfS0_Pfii_param_3];
	ld.param.u32 	%r18, [_Z9matrixMulPKfS0_Pfii_param_4];
	cvta.to.global.u64 	%rd1, %rd15;
	cvta.to.global.u64 	%rd2, %rd14;
	mov.u32 	%r19, %ctaid.y;
	mov.u32 	%r20, %ntid.y;
	mov.u32 	%r21, %tid.y;
	mad.lo.s32 	%r1, %r19, %r20, %r21;
	mov.u32 	%r22, %ctaid.x;
	mov.u32 	%r23, %ntid.x;
	mov.u32 	%r24, %tid.x;
	mad.lo.s32 	%r2, %r22, %r23, %r24;
	setp.ge.s32 	%p1, %r1, %r18;
	setp.ge.s32 	%p2, %r2, %r17;
	or.pred  	%p3, %p2, %p1;
	@%p3 bra 	$L__BB0_14;
	setp.lt.s32 	%p4, %r17, 1;
	mov.f32 	%f67, 0f00000000;
	@%p4 bra 	$L__BB0_13;
	mul.lo.s32 	%r3, %r17, %r1;
	and.b32  	%r4, %r17, 7;
	setp.lt.u32 	%p5, %r17, 8;
	mov.f32 	%f67, 0f00000000;
	mov.b32 	%r38, 0;
	@%p5 bra 	$L__BB0_5;
	and.b32  	%r38, %r17, 2147483640;
	neg.s32 	%r36, %r38;
	mul.wide.u32 	%rd16, %r17, 4;
	add.s64 	%rd3, %rd1, %rd16;
	mul.wide.u32 	%rd17, %r17, 8;
	add.s64 	%rd4, %rd1, %rd17;
	mul.wide.u32 	%rd18, %r17, 12;
	add.s64 	%rd5, %rd1, %rd18;
	mul.wide.u32 	%rd19, %r17, 16;
	add.s64 	%rd6, %rd1, %rd19;
	mul.wide.u32 	%rd20, %r17, 20;
	add.s64 	%rd7, %rd1, %rd20;
	mul.wide.u32 	%rd21, %r17, 24;
	add.s64 	%rd8, %rd1, %rd21;
	mul.wide.u32 	%rd22, %r17, 28;
	add.s64 	%rd9, %rd1, %rd22;
	mul.wide.u32 	%rd23, %r3, 4;
	add.s64 	%rd24, %rd23, %rd2;
	add.s64 	%rd66, %rd24, 16;
	mov.f32 	%f67, 0f00000000;
	mov.u32 	%r35, %r2;
$L__BB0_4:
	.pragma "nounroll";
	mul.wide.s32 	%rd25, %r35, 4;
	add.s64 	%rd26, %rd3, %rd25;
	add.s64 	%rd27, %rd4, %rd25;
	add.s64 	%rd28, %rd5, %rd25;
	add.s64 	%rd29, %rd6, %rd25;
	add.s64 	%rd30, %rd7, %rd25;
	add.s64 	%rd31, %rd8, %rd25;
	add.s64 	%rd32, %rd9, %rd25;
	add.s64 	%rd33, %rd1, %rd25;
	ld.global.f32 	%f17, [%rd66+-16];
	ld.global.f32 	%f18, [%rd33];
	fma.rn.f32 	%f19, %f17, %f18, %f67;
	ld.global.f32 	%f20, [%rd66+-12];
	ld.global.f32 	%f21, [%rd26];
	fma.rn.f32 	%f22, %f20, %f21, %f19;
	ld.global.f32 	%f23, [%rd66+-8];
	ld.global.f32 	%f24, [%rd27];
	fma.rn.f32 	%f25, %f23, %f24, %f22;
	ld.global.f32 	%f26, [%rd66+-4];
	ld.global.f32 	%f27, [%rd28];
	fma.rn.f32 	%f28, %f26, %f27, %f25;
	ld.global.f32 	%f29, [%rd66];
	ld.global.f32 	%f30, [%rd29];
	fma.rn.f32 	%f31, %f29, %f30, %f28;
	ld.global.f32 	%f32, [%rd66+4];
	ld.global.f32 	%f33, [%rd30];
	fma.rn.f32 	%f34, %f32, %f33, %f31;
	ld.global.f32 	%f35, [%rd66+8];
	ld.global.f32 	%f36, [%rd31];
	fma.rn.f32 	%f37, %f35, %f36, %f34;
	ld.global.f32 	%f38, [%rd66+12];
	ld.global.f32 	%f39, [%rd32];
	fma.rn.f32 	%f67, %f38, %f39, %f37;
	add.s32 	%r36, %r36, 8;
	shl.b32 	%r26, %r17, 3;
	add.s32 	%r35, %r35, %r26;
	add.s64 	%rd66, %rd66, 32;
	setp.ne.s32 	%p6, %r36, 0;
	@%p6 bra 	$L__BB0_4;
$L__BB0_5:
	setp.eq.s32 	%p7, %r4, 0;
	@%p7 bra 	$L__BB0_13;
	and.b32  	%r12, %r17, 3;
	setp.lt.u32 	%p8, %r4, 4;
	@%p8 bra 	$L__BB0_8;
	add.s32 	%r27, %r38, %r3;
	mul.wide.u32 	%rd34, %r27, 4;
	add.s64 	%rd35, %rd2, %rd34;
	ld.global.f32 	%f41, [%rd35];
	mad.lo.s32 	%r28, %r38, %r17, %r2;
	mul.wide.s32 	%rd36, %r28, 4;
	add.s64 	%rd37, %rd1, %rd36;
	ld.global.f32 	%f42, [%rd37];
	fma.rn.f32 	%f43, %f41, %f42, %f67;
	cvt.u64.u32 	%rd38, %r3;
	cvt.u64.u32 	%rd39, %r38;
	add.s64 	%rd40, %rd39, %rd38;
	shl.b64 	%rd41, %rd40, 2;
	add.s64 	%rd42, %rd2, %rd41;
	ld.global.f32 	%f44, [%rd42+4];
	mul.wide.u32 	%rd43, %r17, 4;
	add.s64 	%rd44, %rd37, %rd43;
	ld.global.f32 	%f45, [%rd44];
	fma.rn.f32 	%f46, %f44, %f45, %f43;
	ld.global.f32 	%f47, [%rd42+8];
	add.s64 	%rd45, %rd44, %rd43;
	ld.global.f32 	%f48, [%rd45];
	fma.rn.f32 	%f49, %f47, %f48, %f46;
	ld.global.f32 	%f50, [%rd42+12];
	add.s64 	%rd46, %rd45, %rd43;
	ld.global.f32 	%f51, [%rd46];
	fma.rn.f32 	%f67, %f50, %f51, %f49;
	add.s32 	%r38, %r38, 4;
$L__BB0_8:
	setp.eq.s32 	%p9, %r12, 0;
	@%p9 bra 	$L__BB0_13;
	setp.eq.s32 	%p10, %r12, 1;
	@%p10 bra 	$L__BB0_11;
	add.s32 	%r29, %r38, %r3;
	mul.wide.u32 	%rd47, %r29, 4;
	add.s64 	%rd48, %rd2, %rd47;
	ld.global.f32 	%f53, [%rd48];
	mad.lo.s32 	%r30, %r38, %r17, %r2;
	mul.wide.s32 	%rd49, %r30, 4;
	add.s64 	%rd50, %rd1, %rd49;
	ld.global.f32 	%f54, [%rd50];
	fma.rn.f32 	%f55, %f53, %f54, %f67;
	cvt.u64.u32 	%rd51, %r3;
	cvt.u64.u32 	%rd52, %r38;
	add.s64 	%rd53, %rd52, %rd51;
	shl.b64 	%rd54, %rd53, 2;
	add.s64 	%rd55, %rd2, %rd54;
	ld.global.f32 	%f56, [%rd55+4];
	mul.wide.u32 	%rd56, %r17, 4;
	add.s64 	%rd57, %rd50, %rd56;
	ld.global.f32 	%f57, [%rd57];
	fma.rn.f32 	%f67, %f56, %f57, %f55;
	add.s32 	%r38, %r38, 2;
$L__BB0_11:
	and.b32  	%r31, %r17, 1;
	setp.eq.b32 	%p11, %r31, 1;
	not.pred 	%p12, %p11;
	@%p12 bra 	$L__BB0_13;
	add.s32 	%r32, %r38, %r3;
	mul.wide.u32 	%rd58, %r32, 4;
	add.s64 	%rd59, %rd2, %rd58;
	ld.global.f32 	%f58, [%rd59];
	mad.lo.s32 	%r33, %r38, %r17, %r2;
	mul.wide.s32 	%rd60, %r33, 4;
	add.s64 	%rd61, %rd1, %rd60;
	ld.global.f32 	%f59, [%rd61];
	fma.rn.f32 	%f67, %f58, %f59, %f67;
$L__BB0_13:
	ld.param.u64 	%rd65, [_Z9matrixMulPKfS0_Pfii_param_2];
	mad.lo.s32 	%r34, %r17, %r1, %r2;
	cvta.to.global.u64 	%rd62, %rd65;
	mul.wide.s32 	%rd63, %r34, 4;
	add.s64 	%rd64, %rd62, %rd63;
	st.global.f32 	[%rd64], %f67;
$L__BB0_14:
	ret;

}


// ===== COMPILED SASS (sm_100) =====

	.target	sm_100

	.elftype	@"ET_EXEC"


//--------------------- .note.nv.tkinfo           --------------------------
	.section	.note.nv.tkinfo,"",@"SHT_NOTE"
	.sectionflags	@"SHF_NOTE_NV_TKINFO"
	.tkinfo
        /*0018*/ 	.word	0x00000002
        /*0030*/ 	.string	""
        /*0030*/ 	.string	"ptxas"
        /*0030*/ 	.string	"Cuda compilation tools, release 13.0, V13.0.88"
        /*0030*/ 	.string	"Build cuda_13.0.r13.0/compiler.36424714_0"
        /*0030*/ 	.string	"-arch sm_100 -m 64 "



//--------------------- .note.nv.cuinfo           --------------------------
	.section	.note.nv.cuinfo,"",@"SHT_NOTE"
	.sectionflags	@"SHF_NOTE_NV_CUINFO"
        /*0018*/ 	.short	0x0002
        /*001a*/ 	.short	0x0064
        /*001c*/ 	.short	0x0082
	.zero		2


//--------------------- .nv.info                  --------------------------
	.section	.nv.info,"",@"SHT_CUDA_INFO"
	.align	4


	//----- nvinfo : EIATTR_REGCOUNT
	.align		4
        /*0000*/ 	.byte	0x04, 0x2f
        /*0002*/ 	.short	(.L_1 - .L_0)
	.align		4
.L_0:
        /*0004*/ 	.word	index@(_Z9matrixMulPKfS0_Pfii)
        /*0008*/ 	.word	0x0000001e


	//----- nvinfo : EIATTR_FRAME_SIZE
	.align		4
.L_1:
        /*000c*/ 	.byte	0x04, 0x11
        /*000e*/ 	.short	(.L_3 - .L_2)
	.align		4
.L_2:
        /*0010*/ 	.word	index@(_Z9matrixMulPKfS0_Pfii)
        /*0014*/ 	.word	0x00000000


	//----- nvinfo : EIATTR_MIN_STACK_SIZE
	.align		4
.L_3:
        /*0018*/ 	.byte	0x04, 0x12
        /*001a*/ 	.short	(.L_5 - .L_4)
	.align		4
.L_4:
        /*001c*/ 	.word	index@(_Z9matrixMulPKfS0_Pfii)
        /*0020*/ 	.word	0x00000000
.L_5:


//--------------------- .nv.compat                --------------------------
	.section	.nv.compat,"",@"SHT_CUDA_COMPAT_INFO"
	.align	4
        /*0000*/ 	.byte	0x02, 0x09, 0x00, 0x00, 0x02, 0x02, 0x01, 0x00, 0x02, 0x05, 0x05, 0x00, 0x03, 0x07, 0x01, 0x01
        /*0010*/ 	.byte	0x02, 0x03, 0x00, 0x00, 0x02, 0x06, 0x01, 0x00, 0x04, 0x0b, 0x08, 0x00, 0x09, 0x00, 0x00, 0x00
        /*0020*/ 	.byte	0x00, 0x00, 0x00, 0x00


//--------------------- .nv.info._Z9matrixMulPKfS0_Pfii --------------------------
	.section	.nv.info._Z9matrixMulPKfS0_Pfii,"",@"SHT_CUDA_INFO"
	.sectionflags	@""
	.align	4


	//----- nvinfo : EIATTR_CUDA_API_VERSION
	.align		4
        /*0000*/ 	.byte	0x04, 0x37
        /*0002*/ 	.short	(.L_7 - .L_6)
.L_6:
        /*0004*/ 	.word	0x00000082


	//----- nvinfo : EIATTR_KPARAM_INFO
	.align		4
.L_7:
        /*0008*/ 	.byte	0x04, 0x17
        /*000a*/ 	.short	(.L_9 - .L_8)
.L_8:
        /*000c*/ 	.word	0x00000000
        /*0010*/ 	.short	0x0004
        /*0012*/ 	.short	0x001c
        /*0014*/ 	.byte	0x00, 0xf0, 0x11, 0x00


	//----- nvinfo : EIATTR_KPARAM_INFO
	.align		4
.L_9:
        /*0018*/ 	.byte	0x04, 0x17
        /*001a*/ 	.short	(.L_11 - .L_10)
.L_10:
        /*001c*/ 	.word	0x00000000
        /*0020*/ 	.short	0x0003
        /*0022*/ 	.short	0x0018
        /*0024*/ 	.byte	0x00, 0xf0, 0x11, 0x00


	//----- nvinfo : EIATTR_KPARAM_INFO
	.align		4
.L_11:
        /*0028*/ 	.byte	0x04, 0x17
        /*002a*/ 	.short	(.L_13 - .L_12)
.L_12:
        /*002c*/ 	.word	0x00000000
        /*0030*/ 	.short	0x0002
        /*0032*/ 	.short	0x0010
        /*0034*/ 	.byte	0x00, 0xf5, 0x21, 0x00


	//----- nvinfo : EIATTR_KPARAM_INFO
	.align		4
.L_13:
        /*0038*/ 	.byte	0x04, 0x17
        /*003a*/ 	.short	(.L_15 - .L_14)
.L_14:
        /*003c*/ 	.word	0x00000000
        /*0040*/ 	.short	0x0001
        /*0042*/ 	.short	0x0008
        /*0044*/ 	.byte	0x00, 0xf5, 0x21, 0x00


	//----- nvinfo : EIATTR_KPARAM_INFO
	.align		4
.L_15:
        /*0048*/ 	.byte	0x04, 0x17
        /*004a*/ 	.short	(.L_17 - .L_16)
.L_16:
        /*004c*/ 	.word	0x00000000
        /*0050*/ 	.short	0x0000
        /*0052*/ 	.short	0x0000
        /*0054*/ 	.byte	0x00, 0xf5, 0x21, 0x00


	//----- nvinfo : EIATTR_SPARSE_MMA_MASK
	.align		4
.L_17:
        /*0058*/ 	.byte	0x03, 0x50
        /*005a*/ 	.short	0x0000


	//----- nvinfo : EIATTR_MAXREG_COUNT
	.align		4
        /*005c*/ 	.byte	0x03, 0x1b
        /*005e*/ 	.short	0x00ff


	//----- nvinfo : EIATTR_MERCURY_ISA_VERSION
	.align		4
        /*0060*/ 	.byte	0x03, 0x5f
        /*0062*/ 	.short	0x0101


	//----- nvinfo : EIATTR_VRC_CTA_INIT_COUNT
	.align		4
        /*0064*/ 	.byte	0x02, 0x4a
	.zero		1
	.zero		1


	//----- nvinfo : EIATTR_EXIT_INSTR_OFFSETS
	.align		4
        /*0068*/ 	.byte	0x04, 0x1c
        /*006a*/ 	.short	(.L_19 - .L_18)


	//   ....[0]....
.L_18:
        /*006c*/ 	.word	0x000000c0


	//   ....[1]....
        /*0070*/ 	.word	0x00000ae0


	//----- nvinfo : EIATTR_CBANK_PARAM_SIZE
	.align		4
.L_19:
        /*0074*/ 	.byte	0x03, 0x19
        /*0076*/ 	.short	0x0020


	//----- nvinfo : EIATTR_PARAM_CBANK
	.align		4
        /*0078*/ 	.byte	0x04, 0x0a
        /*007a*/ 	.short	(.L_21 - .L_20)
	.align		4
.L_20:
        /*007c*/ 	.word	index@(.nv.constant0._Z9matrixMulPKfS0_Pfii)
        /*0080*/ 	.short	0x0380
        /*0082*/ 	.short	0x0020


	//----- nvinfo : EIATTR_SW_WAR
	.align		4
.L_21:
        /*0084*/ 	.byte	0x04, 0x36
        /*0086*/ 	.short	(.L_23 - .L_22)
.L_22:
        /*0088*/ 	.word	0x00000008
.L_23:


//--------------------- .nv.callgraph             --------------------------
	.section	.nv.callgraph,"",@"SHT_CUDA_CALLGRAPH"
	.align	4
	.sectionentsize	8
	.align		4
        /*0000*/ 	.word	0x00000000
	.align		4
        /*0004*/ 	.word	0xffffffff
	.align		4
        /*0008*/ 	.word	0x00000000
	.align		4
        /*000c*/ 	.word	0xfffffffe
	.align		4
        /*0010*/ 	.word	0x00000000
	.align		4
        /*0014*/ 	.word	0xfffffffd
	.align		4
        /*0018*/ 	.word	0x00000000
	.align		4
        /*001c*/ 	.word	0xfffffffc


//--------------------- .text._Z9matrixMulPKfS0_Pfii --------------------------
	.section	.text._Z9matrixMulPKfS0_Pfii,"ax",@progbits
	.align	128
        .global         _Z9matrixMulPKfS0_Pfii
        .type           _Z9matrixMulPKfS0_Pfii,@function
        .size           _Z9matrixMulPKfS0_Pfii,(.L_x_5 - _Z9matrixMulPKfS0_Pfii)
        .other          _Z9matrixMulPKfS0_Pfii,@"STO_CUDA_ENTRY STV_DEFAULT"
_Z9matrixMulPKfS0_Pfii:
.text._Z9matrixMulPKfS0_Pfii:
[----:B------:R-:W-:Y:S01]  /*0000*/  LDC R1, c[0x0][0x37c] ;  /* 0x0000df00ff017b82 */ /* 0x000fe20000000800 */
[----:B------:R-:W0:Y:S07]  /*0010*/  S2R R3, SR_TID.Y ;  /* 0x0000000000037919 */ /* 0x000e2e0000002200 */
[----:B------:R-:W0:Y:S01]  /*0020*/  S2UR UR4, SR_CTAID.Y ;  /* 0x00000000000479c3 */ /* 0x000e220000002600 */
[----:B------:R-:W1:Y:S01]  /*0030*/  LDCU.64 UR18, c[0x0][0x398] ;  /* 0x00007300ff1277ac */ /* 0x000e620008000a00 */
[----:B------:R-:W2:Y:S06]  /*0040*/  S2R R2, SR_TID.X ;  /* 0x0000000000027919 */ /* 0x000eac0000002100 */
[----:B------:R-:W0:Y:S08]  /*0050*/  LDC R0, c[0x0][0x364] ;  /* 0x0000d900ff007b82 */ /* 0x000e300000000800 */
[----:B------:R-:W2:Y:S08]  /*0060*/  S2UR UR5, SR_CTAID.X ;  /* 0x00000000000579c3 */ /* 0x000eb00000002500 */
[----:B------:R-:W2:Y:S01]  /*0070*/  LDC R13, c[0x0][0x360] ;  /* 0x0000d800ff0d7b82 */ /* 0x000ea20000000800 */
[----:B0-----:R-:W-:-:S05]  /*0080*/  IMAD R0, R0, UR4, R3 ;  /* 0x0000000400007c24 */ /* 0x001fca000f8e0203 */
[----:B-1----:R-:W-:Y:S01]  /*0090*/  ISETP.GE.AND P0, PT, R0, UR19, PT ;  /* 0x0000001300007c0c */ /* 0x002fe2000bf06270 */
[----:B--2---:R-:W-:-:S05]  /*00a0*/  IMAD R13, R13, UR5, R2 ;  /* 0x000000050d0d7c24 */ /* 0x004fca000f8e0202 */
[----:B------:R-:W-:-:S13]  /*00b0*/  ISETP.GE.OR P0, PT, R13, UR18, P0 ;  /* 0x000000120d007c0c */ /* 0x000fda0008706670 */
[----:B------:R-:W-:Y:S05]  /*00c0*/  @P0 EXIT ;  /* 0x000000000000094d */ /* 0x000fea0003800000 */
[----:B------:R-:W-:Y:S01]  /*00d0*/  UISETP.GE.AND UP0, UPT, UR18, 0x1, UPT ;  /* 0x000000011200788c */ /* 0x000fe2000bf06270 */
[----:B------:R-:W-:Y:S01]  /*00e0*/  HFMA2 R12, -RZ, RZ, 0, 0 ;  /* 0x00000000ff0c7431 */ /* 0x000fe200000001ff */
[----:B------:R-:W0:Y:S07]  /*00f0*/  LDCU.64 UR16, c[0x0][0x358] ;  /* 0x00006b00ff1077ac */ /* 0x000e2e0008000a00 */
[----:B------:R-:W-:Y:S05]  /*0100*/  BRA.U !UP0, `(.L_x_0) ;  /* 0x0000000908647547 */ /* 0x000fea000b800000 */
[----:B------:R-:W-:Y:S02]  /*0110*/  UISETP.GE.U32.AND UP1, UPT, UR18, 0x8, UPT ;  /* 0x000000081200788c */ /* 0x000fe4000bf26070 */
[----:B------:R-:W-:Y:S01]  /*0120*/  IMAD R5, R0, UR18, RZ ;  /* 0x0000001200057c24 */ /* 0x000fe2000f8e02ff */
[----:B------:R-:W-:Y:S01]  /*0130*/  ULOP3.LUT UR19, UR18, 0x7, URZ, 0xc0, !UPT ;  /* 0x0000000712137892 */ /* 0x000fe2000f8ec0ff */
[----:B------:R-:W-:Y:S01]  /*0140*/  MOV R12, RZ ;  /* 0x000000ff000c7202 */ /* 0x000fe20000000f00 */
[----:B------:R-:W-:Y:S02]  /*0150*/  UMOV UR4, URZ ;  /* 0x000000ff00047c82 */ /* 0x000fe40008000000 */
[----:B------:R-:W-:Y:S02]  /*0160*/  UISETP.NE.AND UP0, UPT, UR19, URZ, UPT ;  /* 0x000000ff1300728c */ /* 0x000fe4000bf05270 */
[----:B------:R-:W-:Y:S09]  /*0170*/  BRA.U !UP1, `(.L_x_1) ;  /* 0x0000000509087547 */ /* 0x000ff2000b800000 */
[----:B------:R-:W1:Y:S01]  /*0180*/  LDCU.128 UR20, c[0x0][0x380] ;  /* 0x00007000ff1477ac */ /* 0x000e620008000c00 */
[----:B------:R-:W-:Y:S02]  /*0190*/  MOV R12, RZ ;  /* 0x000000ff000c7202 */ /* 0x000fe40000000f00 */
[----:B------:R-:W-:Y:S01]  /*01a0*/  MOV R14, R13 ;  /* 0x0000000d000e7202 */ /* 0x000fe20000000f00 */
[----:B------:R-:W-:-:S04]  /*01b0*/  ULOP3.LUT UR4, UR18, 0x7ffffff8, URZ, 0xc0, !UPT ;  /* 0x7ffffff812047892 */ /* 0x000fc8000f8ec0ff */
[----:B------:R-:W-:Y:S01]  /*01c0*/  UIADD3 UR5, UPT, UPT, -UR4, URZ, URZ ;  /* 0x000000ff04057290 */ /* 0x000fe2000fffe1ff */
[----:B-1----:R-:W-:Y:S01]  /*01d0*/  MOV R2, UR20 ;  /* 0x0000001400027c02 */ /* 0x002fe20008000f00 */
[----:B------:R-:W-:Y:S01]  /*01e0*/  UIMAD.WIDE.U32 UR6, UR18, 0xc, UR22 ;  /* 0x0000000c120678a5 */ /* 0x000fe2000f8e0016 */
[----:B------:R-:W-:Y:S01]  /*01f0*/  MOV R3, UR21 ;  /* 0x0000001500037c02 */ /* 0x000fe20008000f00 */
[----:B------:R-:W-:Y:S02]  /*0200*/  UIMAD.WIDE.U32 UR8, UR18, 0x10, UR22 ;  /* 0x00000010120878a5 */ /* 0x000fe4000f8e0016 */
[----:B------:R-:W-:Y:S01]  /*0210*/  UIMAD.WIDE.U32 UR10, UR18, 0x14, UR22 ;  /* 0x00000014120a78a5 */ /* 0x000fe2000f8e0016 */
[----:B------:R-:W-:Y:S01]  /*0220*/  IMAD.WIDE.U32 R2, R5, 0x4, R2 ;  /* 0x0000000405027825 */ /* 0x000fe200078e0002 */
[----:B------:R-:W-:Y:S02]  /*0230*/  UIMAD.WIDE.U32 UR12, UR18, 0x18, UR22 ;  /* 0x00000018120c78a5 */ /* 0x000fe4000f8e0016 */
[----:B------:R-:W-:Y:S01]  /*0240*/  UIMAD.WIDE.U32 UR14, UR18, 0x1c, UR22 ;  /* 0x0000001c120e78a5 */ /* 0x000fe2000f8e0016 */
[----:B------:R-:W-:-:S04]  /*0250*/  IADD3 R2, P0, PT, R2, 0x10, RZ ;  /* 0x0000001002027810 */ /* 0x000fc80007f1e0ff */
[----:B------:R-:W-:-:S09]  /*0260*/  IADD3.X R3, PT, PT, RZ, R3, RZ, P0, !PT ;  /* 0x00000003ff037210 */ /* 0x000fd200007fe4ff */
.L_x_2:
[----:B------:R-:W-:Y:S01]  /*0270*/  HFMA2 R23, -RZ, RZ, 0, 2.384185791015625e-07 ;  /* 0x00000004ff177431 */ /* 0x000fe200000001ff */
[----:B------:R-:W-:Y:S01]  /*0280*/  UIMAD.WIDE.U32 UR24, UR18, 0x4, UR22 ;  /* 0x00000004121878a5 */ /* 0x000fe2000f8e0016 */
[----:B0-----:R-:W2:Y:S01]  /*0290*/  LDG.E R21, desc[UR16][R2.64+-0x10] ;  /* 0xfffff01002157981 */ /* 0x001ea2000c1e1900 */
[----:B------:R-:W-:Y:S01]  /*02a0*/  UIMAD.WIDE.U32 UR20, UR18, 0x8, UR22 ;  /* 0x00000008121478a5 */ /* 0x000fe2000f8e0016 */
[----:B------:R-:W-:Y:S01]  /*02b0*/  HFMA2 R5, -RZ, RZ, 0, 2.384185791015625e-07 ;  /* 0x00000004ff057431 */ /* 0x000fe200000001ff */
[----:B------:R-:W-:Y:S01]  /*02c0*/  MOV R11, 0x4 ;  /* 0x00000004000b7802 */ /* 0x000fe20000000f00 */
[----:B------:R-:W3:Y:S01]  /*02d0*/  LDG.E R19, desc[UR16][R2.64+-0xc] ;  /* 0xfffff41002137981 */ /* 0x000ee2000c1e1900 */
[----:B------:R-:W-:Y:S01]  /*02e0*/  MOV R8, UR24 ;  /* 0x0000001800087c02 */ /* 0x000fe20008000f00 */
[----:B------:R-:W-:Y:S01]  /*02f0*/  IMAD.U32 R9, RZ, RZ, UR25 ;  /* 0x00000019ff097e24 */ /* 0x000fe2000f8e00ff */
[----:B------:R-:W-:Y:S01]  /*0300*/  MOV R24, UR20 ;  /* 0x0000001400187c02 */ /* 0x000fe20008000f00 */
[C---:B------:R-:W-:Y:S01]  /*0310*/  IMAD.WIDE R22, R14.reuse, R23, UR22 ;  /* 0x000000160e167e25 */ /* 0x040fe2000f8e0217 */
[----:B------:R-:W-:Y:S01]  /*0320*/  MOV R25, UR21 ;  /* 0x0000001500197c02 */ /* 0x000fe20008000f00 */
[----:B------:R-:W4:Y:S02]  /*0330*/  LDG.E R17, desc[UR16][R2.64+-0x8] ;  /* 0xfffff81002117981 */ /* 0x000f24000c1e1900 */
[----:B------:R-:W-:-:S02]  /*0340*/  IMAD.WIDE R8, R14, 0x4, R8 ;  /* 0x000000040e087825 */ /* 0x000fc400078e0208 */
[----:B------:R-:W2:Y:S02]  /*0350*/  LDG.E R22, desc[UR16][R22.64] ;  /* 0x0000001016167981 */ /* 0x000ea4000c1e1900 */
[C---:B------:R-:W-:Y:S02]  /*0360*/  IMAD.WIDE R24, R14.reuse, 0x4, R24 ;  /* 0x000000040e187825 */ /* 0x040fe400078e0218 */
[----:B------:R0:W3:Y:S02]  /*0370*/  LDG.E R20, desc[UR16][R8.64] ;  /* 0x0000001008147981 */ /* 0x0000e4000c1e1900 */
[C---:B------:R-:W-:Y:S01]  /*0380*/  IMAD.WIDE R10, R14.reuse, R11, UR6 ;  /* 0x000000060e0a7e25 */ /* 0x040fe2000f8e020b */
[----:B------:R-:W-:Y:S01]  /*0390*/  MOV R7, 0x4 ;  /* 0x0000000400077802 */ /* 0x000fe20000000f00 */
[----:B------:R-:W4:Y:S02]  /*03a0*/  LDG.E R18, desc[UR16][R24.64] ;  /* 0x0000001018127981 */ /* 0x000f24000c1e1900 */
[----:B------:R-:W-:-:S02]  /*03b0*/  IMAD.WIDE R4, R14, R5, UR8 ;  /* 0x000000080e047e25 */ /* 0x000fc4000f8e0205 */
[----:B------:R1:W5:Y:S02]  /*03c0*/  LDG.E R16, desc[UR16][R10.64] ;  /* 0x000000100a107981 */ /* 0x000364000c1e1900 */
[----:B0-----:R-:W-:Y:S02]  /*03d0*/  HFMA2 R9, -RZ, RZ, 0, 2.384185791015625e-07 ;  /* 0x00000004ff097431 */ /* 0x001fe400000001ff */
[----:B------:R-:W5:Y:S01]  /*03e0*/  LDG.E R15, desc[UR16][R2.64+-0x4] ;  /* 0xfffffc10020f7981 */ /* 0x000f62000c1e1900 */
[----:B------:R-:W-:-:S03]  /*03f0*/  IMAD.WIDE R6, R14, R7, UR10 ;  /* 0x0000000a0e067e25 */ /* 0x000fc6000f8e0207 */
[----:B------:R0:W5:Y:S01]  /*0400*/  LDG.E R4, desc[UR16][R4.64] ;  /* 0x0000001004047981 */ /* 0x000162000c1e1900 */
[----:B------:R-:W-:-:S03]  /*0410*/  IMAD.MOV.U32 R27, RZ, RZ, 0x4 ;  /* 0x00000004ff1b7424 */ /* 0x000fc600078e00ff */
[----:B------:R-:W5:Y:S01]  /*0420*/  LDG.E R23, desc[UR16][R2.64] ;  /* 0x0000001002177981 */ /* 0x000f62000c1e1900 */
[----:B------:R-:W-:-:S03]  /*0430*/  IMAD.WIDE R8, R14, R9, UR12 ;  /* 0x0000000c0e087e25 */ /* 0x000fc6000f8e0209 */
[----:B------:R-:W5:Y:S01]  /*0440*/  LDG.E R7, desc[UR16][R6.64] ;  /* 0x0000001006077981 */ /* 0x000f62000c1e1900 */
[----:B-1----:R-:W-:-:S03]  /*0450*/  IMAD.WIDE R10, R14, R27, UR14 ;  /* 0x0000000e0e0a7e25 */ /* 0x002fc6000f8e021b */
[----:B------:R-:W5:Y:S04]  /*0460*/  LDG.E R24, desc[UR16][R2.64+0x4] ;  /* 0x0000041002187981 */ /* 0x000f68000c1e1900 */
[----:B------:R-:W5:Y:S04]  /*0470*/  LDG.E R8, desc[UR16][R8.64] ;  /* 0x0000001008087981 */ /* 0x000f68000c1e1900 */
[----:B------:R-:W5:Y:S04]  /*0480*/  LDG.E R25, desc[UR16][R2.64+0x8] ;  /* 0x0000081002197981 */ /* 0x000f68000c1e1900 */
[----:B------:R-:W5:Y:S04]  /*0490*/  LDG.E R10, desc[UR16][R10.64] ;  /* 0x000000100a0a7981 */ /* 0x000f68000c1e1900 */
[----:B------:R1:W5:Y:S01]  /*04a0*/  LDG.E R27, desc[UR16][R2.64+0xc] ;  /* 0x00000c10021b7981 */ /* 0x000362000c1e1900 */
[----:B------:R-:W-:-:S04]  /*04b0*/  UIADD3 UR5, UPT, UPT, UR5, 0x8, URZ ;  /* 0x0000000805057890 */ /* 0x000fc8000fffe0ff */
[----:B------:R-:W-:Y:S01]  /*04c0*/  UISETP.NE.AND UP1, UPT, UR5, URZ, UPT ;  /* 0x000000ff0500728c */ /* 0x000fe2000bf25270 */
[----:B0-----:R-:W-:Y:S02]  /*04d0*/  MOV R5, UR18 ;  /* 0x0000001200057c02 */ /* 0x001fe40008000f00 */
[----:B-1----:R-:W-:Y:S02]  /*04e0*/  IADD3 R2, P0, PT, R2, 0x20, RZ ;  /* 0x0000002002027810 */ /* 0x002fe40007f1e0ff */
[----:B------:R-:W-:Y:S02]  /*04f0*/  LEA R14, R5, R14, 0x3 ;  /* 0x0000000e050e7211 */ /* 0x000fe400078e18ff */
[----:B------:R-:W-:Y:S01]  /*0500*/  IADD3.X R3, PT, PT, RZ, R3, RZ, P0, !PT ;  /* 0x00000003ff037210 */ /* 0x000fe200007fe4ff */
[----:B--2---:R-:W-:-:S04]  /*0510*/  FFMA R22, R21, R22, R12 ;  /* 0x0000001615167223 */ /* 0x004fc8000000000c */
[----:B---3--:R-:W-:-:S04]  /*0520*/  FFMA R20, R19, R20, R22 ;  /* 0x0000001413147223 */ /* 0x008fc80000000016 */
[----:B----4-:R-:W-:-:S04]  /*0530*/  FFMA R18, R17, R18, R20 ;  /* 0x0000001211127223 */ /* 0x010fc80000000014 */
[----:B-----5:R-:W-:-:S04]  /*0540*/  FFMA R16, R15, R16, R18 ;  /* 0x000000100f107223 */ /* 0x020fc80000000012 */
[----:B------:R-:W-:-:S04]  /*0550*/  FFMA R23, R23, R4, R16 ;  /* 0x0000000417177223 */ /* 0x000fc80000000010 */
[----:B------:R-:W-:-:S04]  /*0560*/  FFMA R24, R24, R7, R23 ;  /* 0x0000000718187223 */ /* 0x000fc80000000017 */
[----:B------:R-:W-:-:S04]  /*0570*/  FFMA R8, R25, R8, R24 ;  /* 0x0000000819087223 */ /* 0x000fc80000000018 */
[----:B------:R-:W-:Y:S01]  /*0580*/  FFMA R12, R27, R10, R8 ;  /* 0x0000000a1b0c7223 */ /* 0x000fe20000000008 */
[----:B------:R-:W-:Y:S06]  /*0590*/  BRA.U UP1, `(.L_x_2) ;  /* 0xfffffffd01347547 */ /* 0x000fec000b83ffff */
.L_x_1:
[----:B------:R-:W-:Y:S05]  /*05a0*/  BRA.U !UP0, `(.L_x_0) ;  /* 0x00000005083c7547 */ /* 0x000fea000b800000 */
[----:B------:R-:W-:Y:S01]  /*05b0*/  UISETP.GE.U32.AND UP0, UPT, UR19, 0x4, UPT ;  /* 0x000000041300788c */ /* 0x000fe2000bf06070 */
[----:B------:R-:W-:Y:S01]  /*05c0*/  IMAD R2, R0, UR18, RZ ;  /* 0x0000001200027c24 */ /* 0x000fe2000f8e02ff */
[----:B------:R-:W-:-:S04]  /*05d0*/  ULOP3.LUT UR5, UR18, 0x3, URZ, 0xc0, !UPT ;  /* 0x0000000312057892 */ /* 0x000fc8000f8ec0ff */
[----:B------:R-:W-:-:S03]  /*05e0*/  UISETP.NE.AND UP1, UPT, UR5, URZ, UPT ;  /* 0x000000ff0500728c */ /* 0x000fc6000bf25270 */
[----:B------:R-:W-:Y:S08]  /*05f0*/  BRA.U !UP0, `(.L_x_3) ;  /* 0x00000001087c7547 */ /* 0x000ff0000b800000 */
[----:B------:R-:W1:Y:S01]  /*0600*/  LDC.64 R6, c[0x0][0x388] ;  /* 0x0000e200ff067b82 */ /* 0x000e620000000a00 */
[----:B------:R-:W2:Y:S01]  /*0610*/  LDCU.64 UR6, c[0x0][0x380] ;  /* 0x00007000ff0677ac */ /* 0x000ea20008000a00 */
[----:B------:R-:W-:Y:S01]  /*0620*/  MOV R4, UR4 ;  /* 0x0000000400047c02 */ /* 0x000fe20008000f00 */
[----:B------:R-:W-:Y:S01]  /*0630*/  IMAD.U32 R15, RZ, RZ, UR18 ;  /* 0x00000012ff0f7e24 */ /* 0x000fe2000f8e00ff */
[----:B------:R-:W-:Y:S02]  /*0640*/  IADD3 R3, PT, PT, R2, UR4, RZ ;  /* 0x0000000402037c10 */ /* 0x000fe4000fffe0ff */
[----:B------:R-:W-:Y:S01]  /*0650*/  MOV R11, UR18 ;  /* 0x00000012000b7c02 */ /* 0x000fe20008000f00 */
[----:B------:R-:W-:Y:S01]  /*0660*/  IMAD R5, R4, UR18, R13 ;  /* 0x0000001204057c24 */ /* 0x000fe2000f8e020d */
[----:B------:R-:W3:Y:S01]  /*0670*/  LDC.64 R8, c[0x0][0x380] ;  /* 0x0000e000ff087b82 */ /* 0x000ee20000000a00 */
[----:B------:R-:W-:Y:S02]  /*0680*/  IADD3 R14, P0, PT, R2, UR4, RZ ;  /* 0x00000004020e7c10 */ /* 0x000fe4000ff1e0ff */
[----:B------:R-:W-:Y:S01]  /*0690*/  MOV R17, UR18 ;  /* 0x0000001200117c02 */ /* 0x000fe20008000f00 */
[----:B-1----:R-:W-:-:S04]  /*06a0*/  IMAD.WIDE R6, R5, 0x4, R6 ;  /* 0x0000000405067825 */ /* 0x002fc800078e0206 */
[----:B------:R-:W-:Y:S02]  /*06b0*/  IMAD.WIDE.U32 R10, R11, 0x4, R6 ;  /* 0x000000040b0a7825 */ /* 0x000fe400078e0006 */
[----:B0-----:R-:W4:Y:S02]  /*06c0*/  LDG.E R6, desc[UR16][R6.64] ;  /* 0x0000001006067981 */ /* 0x001f24000c1e1900 */
[----:B---3--:R-:W-:Y:S01]  /*06d0*/  IMAD.WIDE.U32 R8, R3, 0x4, R8 ;  /* 0x0000000403087825 */ /* 0x008fe200078e0008 */
[----:B------:R-:W-:Y:S02]  /*06e0*/  IADD3.X R3, PT, PT, RZ, RZ, RZ, P0, !PT ;  /* 0x000000ffff037210 */ /* 0x000fe400007fe4ff */
[----:B--2---:R-:W-:-:S03]  /*06f0*/  LEA R4, P0, R14, UR6, 0x2 ;  /* 0x000000060e047c11 */ /* 0x004fc6000f8010ff */
[----:B------:R-:W4:Y:S01]  /*0700*/  LDG.E R9, desc[UR16][R8.64] ;  /* 0x0000001008097981 */ /* 0x000f22000c1e1900 */
[----:B------:R-:W-:Y:S01]  /*0710*/  LEA.HI.X R5, R14, UR7, R3, 0x2, P0 ;  /* 0x000000070e057c11 */ /* 0x000fe200080f1403 */
[----:B------:R-:W-:Y:S02]  /*0720*/  IMAD.WIDE.U32 R14, R15, 0x4, R10 ;  /* 0x000000040f0e7825 */ /* 0x000fe400078e000a */
[----:B------:R-:W2:Y:S04]  /*0730*/  LDG.E R3, desc[UR16][R10.64] ;  /* 0x000000100a037981 */ /* 0x000ea8000c1e1900 */
[----:B------:R-:W2:Y:S01]  /*0740*/  LDG.E R18, desc[UR16][R4.64+0x4] ;  /* 0x0000041004127981 */ /* 0x000ea2000c1e1900 */
[----:B------:R-:W-:-:S03]  /*0750*/  IMAD.WIDE.U32 R16, R17, 0x4, R14 ;  /* 0x0000000411107825 */ /* 0x000fc600078e000e */
[----:B------:R-:W3:Y:S04]  /*0760*/  LDG.E R19, desc[UR16][R14.64] ;  /* 0x000000100e137981 */ /* 0x000ee8000c1e1900 */
[----:B------:R-:W3:Y:S04]  /*0770*/  LDG.E R20, desc[UR16][R4.64+0x8] ;  /* 0x0000081004147981 */ /* 0x000ee8000c1e1900 */
[----:B------:R-:W5:Y:S04]  /*0780*/  LDG.E R22, desc[UR16][R4.64+0xc] ;  /* 0x00000c1004167981 */ /* 0x000f68000c1e1900 */
[----:B------:R-:W5:Y:S01]  /*0790*/  LDG.E R16, desc[UR16][R16.64] ;  /* 0x0000001010107981 */ /* 0x000f62000c1e1900 */
[----:B------:R-:W-:Y:S01]  /*07a0*/  UIADD3 UR4, UPT, UPT, UR4, 0x4, URZ ;  /* 0x0000000404047890 */ /* 0x000fe2000fffe0ff */
[----:B----4-:R-:W-:-:S04]  /*07b0*/  FFMA R9, R9, R6, R12 ;  /* 0x0000000609097223 */ /* 0x010fc8000000000c */
[----:B--2---:R-:W-:-:S04]  /*07c0*/  FFMA R3, R18, R3, R9 ;  /* 0x0000000312037223 */ /* 0x004fc80000000009 */
[----:B---3--:R-:W-:-:S04]  /*07d0*/  FFMA R3, R20, R19, R3 ;  /* 0x0000001314037223 */ /* 0x008fc80000000003 */
[----:B-----5:R-:W-:-:S07]  /*07e0*/  FFMA R12, R22, R16, R3 ;  /* 0x00000010160c7223 */ /* 0x020fce0000000003 */
.L_x_3:
[----:B------:R-:W-:Y:S05]  /*07f0*/  BRA.U !UP1, `(.L_x_0) ;  /* 0x0000000109a87547 */ /* 0x000fea000b800000 */
[----:B------:R-:W-:Y:S01]  /*0800*/  UISETP.NE.AND UP0, UPT, UR5, 0x1, UPT ;  /* 0x000000010500788c */ /* 0x000fe2000bf05270 */
[----:B------:R-:W-:Y:S01]  /*0810*/  MOV R4, UR4 ;  /* 0x0000000400047c02 */ /* 0x000fe20008000f00 */
[----:B------:R-:W-:Y:S02]  /*0820*/  ULOP3.LUT UR5, UR18, 0x1, URZ, 0xc0, !UPT ;  /* 0x0000000112057892 */ /* 0x000fe4000f8ec0ff */
[----:B------:R-:W-:Y:S02]  /*0830*/  MOV R17, UR18 ;  /* 0x0000001200117c02 */ /* 0x000fe40008000f00 */
[----:B------:R-:W-:Y:S01]  /*0840*/  UISETP.NE.U32.AND UP1, UPT, UR5, 0x1, UPT ;  /* 0x000000010500788c */ /* 0x000fe2000bf25070 */
[----:B------:R-:W-:-:S04]  /*0850*/  PLOP3.LUT P1, PT, PT, PT, UP0, 0x80, 0x8 ;  /* 0x000000000008781c */ /* 0x000fc80003f2f008 */
[----:B------:R-:W1:Y:S01]  /*0860*/  @UP0 LDCU.128 UR8, c[0x0][0x380] ;  /* 0x00007000ff0807ac */ /* 0x000e620008000c00 */
[----:B------:R-:W-:Y:S01]  /*0870*/  PLOP3.LUT P0, PT, PT, PT, UP1, 0x80, 0x8 ;  /* 0x000000000008781c */ /* 0x000fe20003f0f018 */
[----:B------:R-:W2:Y:S04]  /*0880*/  @UP0 LDCU.64 UR6, c[0x0][0x380] ;  /* 0x00007000ff0607ac */ /* 0x000ea80008000a00 */
[----:B------:R-:W3:Y:S03]  /*0890*/  @!UP1 LDCU.128 UR12, c[0x0][0x380] ;  /* 0x00007000ff0c97ac */ /* 0x000ee60008000c00 */
[C---:B------:R-:W-:Y:S02]  /*08a0*/  @P1 IADD3 R3, PT, PT, R2.reuse, UR4, RZ ;  /* 0x0000000402031c10 */ /* 0x040fe4000fffe0ff */
[----:B------:R-:W-:Y:S01]  /*08b0*/  @P1 IADD3 R5, P2, PT, R2, UR4, RZ ;  /* 0x0000000402051c10 */ /* 0x000fe2000ff5e0ff */
[----:B------:R-:W-:-:S04]  /*08c0*/  @UP0 UIADD3 UR4, UPT, UPT, UR4, 0x2, URZ ;  /* 0x0000000204040890 */ /* 0x000fc8000fffe0ff */
[----:B------:R-:W-:Y:S01]  /*08d0*/  @P1 IMAD.X R8, RZ, RZ, RZ, P2 ;  /* 0x000000ffff081224 */ /* 0x000fe200010e06ff */
[----:B-1----:R-:W-:Y:S02]  /*08e0*/  MOV R14, UR8 ;  /* 0x00000008000e7c02 */ /* 0x002fe40008000f00 */
[----:B------:R-:W-:Y:S02]  /*08f0*/  MOV R15, UR9 ;  /* 0x00000009000f7c02 */ /* 0x000fe40008000f00 */
[----:B------:R-:W-:Y:S02]  /*0900*/  MOV R6, UR10 ;  /* 0x0000000a00067c02 */ /* 0x000fe40008000f00 */
[----:B------:R-:W-:Y:S01]  /*0910*/  MOV R7, UR11 ;  /* 0x0000000b00077c02 */ /* 0x000fe20008000f00 */
[----:B------:R-:W-:-:S04]  /*0920*/  @P1 IMAD.WIDE.U32 R14, R3, 0x4, R14 ;  /* 0x00000004030e1825 */ /* 0x000fc800078e000e */
[----:B------:R-:W-:Y:S01]  /*0930*/  @P1 IMAD R3, R4, UR18, R13 ;  /* 0x0000001204031c24 */ /* 0x000fe2000f8e020d */
[----:B--2---:R-:W-:Y:S02]  /*0940*/  @P1 LEA R4, P2, R5, UR6, 0x2 ;  /* 0x0000000605041c11 */ /* 0x004fe4000f8410ff */
[----:B------:R-:W-:Y:S01]  /*0950*/  MOV R18, UR4 ;  /* 0x0000000400127c02 */ /* 0x000fe20008000f00 */
[----:B------:R-:W-:Y:S01]  /*0960*/  @P1 IMAD.WIDE R6, R3, 0x4, R6 ;  /* 0x0000000403061825 */ /* 0x000fe200078e0206 */
[----:B------:R-:W-:Y:S01]  /*0970*/  @P1 LEA.HI.X R5, R5, UR7, R8, 0x2, P2 ;  /* 0x0000000705051c11 */ /* 0x000fe200090f1408 */
[----:B0-----:R-:W2:Y:S01]  /*0980*/  @P1 LDG.E R3, desc[UR16][R14.64] ;  /* 0x000000100e031981 */ /* 0x001ea2000c1e1900 */
[----:B---3--:R-:W-:Y:S01]  /*0990*/  MOV R8, UR12 ;  /* 0x0000000c00087c02 */ /* 0x008fe20008000f00 */
[----:B------:R-:W-:Y:S01]  /*09a0*/  @!P0 IMAD R21, R18, UR18, R13 ;  /* 0x0000001212158c24 */ /* 0x000fe2000f8e020d */
[----:B------:R-:W-:Y:S01]  /*09b0*/  MOV R9, UR13 ;  /* 0x0000000d00097c02 */ /* 0x000fe20008000f00 */
[----:B------:R-:W-:Y:S01]  /*09c0*/  @P1 IMAD.WIDE.U32 R16, R17, 0x4, R6 ;  /* 0x0000000411101825 */ /* 0x000fe200078e0006 */
[----:B------:R-:W-:Y:S01]  /*09d0*/  @!P0 IADD3 R19, PT, PT, R2, UR4, RZ ;  /* 0x0000000402138c10 */ /* 0x000fe2000fffe0ff */
[----:B------:R-:W2:Y:S01]  /*09e0*/  @P1 LDG.E R6, desc[UR16][R6.64] ;  /* 0x0000001006061981 */ /* 0x000ea2000c1e1900 */
[----:B------:R-:W-:-:S02]  /*09f0*/  MOV R10, UR14 ;  /* 0x0000000e000a7c02 */ /* 0x000fc40008000f00 */
[----:B------:R-:W-:Y:S01]  /*0a00*/  MOV R11, UR15 ;  /* 0x0000000f000b7c02 */ /* 0x000fe20008000f00 */
[----:B------:R-:W-:Y:S01]  /*0a10*/  @!P0 IMAD.WIDE.U32 R8, R19, 0x4, R8 ;  /* 0x0000000413088825 */ /* 0x000fe200078e0008 */
[----:B------:R-:W3:Y:S03]  /*0a20*/  @P1 LDG.E R16, desc[UR16][R16.64] ;  /* 0x0000001010101981 */ /* 0x000ee6000c1e1900 */
[----:B------:R-:W-:Y:S01]  /*0a30*/  @!P0 IMAD.WIDE R10, R21, 0x4, R10 ;  /* 0x00000004150a8825 */ /* 0x000fe200078e020a */
[----:B------:R-:W3:Y:S04]  /*0a40*/  @P1 LDG.E R4, desc[UR16][R4.64+0x4] ;  /* 0x0000041004041981 */ /* 0x000ee8000c1e1900 */
[----:B------:R-:W4:Y:S04]  /*0a50*/  @!P0 LDG.E R9, desc[UR16][R8.64] ;  /* 0x0000001008098981 */ /* 0x000f28000c1e1900 */
[----:B------:R-:W4:Y:S01]  /*0a60*/  @!P0 LDG.E R10, desc[UR16][R10.64] ;  /* 0x000000100a0a8981 */ /* 0x000f22000c1e1900 */
[----:B--2---:R-:W-:-:S04]  /*0a70*/  @P1 FFMA R3, R3, R6, R12 ;  /* 0x0000000603031223 */ /* 0x004fc8000000000c */
[----:B---3--:R-:W-:-:S04]  /*0a80*/  @P1 FFMA R12, R4, R16, R3 ;  /* 0x00000010040c1223 */ /* 0x008fc80000000003 */
[----:B----4-:R-:W-:-:S07]  /*0a90*/  @!P0 FFMA R12, R9, R10, R12 ;  /* 0x0000000a090c8223 */ /* 0x010fce000000000c */
.L_x_0:
[----:B------:R-:W1:Y:S01]  /*0aa0*/  LDC.64 R2, c[0x0][0x390] ;  /* 0x0000e400ff027b82 */ /* 0x000e620000000a00 */
[----:B------:R-:W-:-:S04]  /*0ab0*/  IMAD R13, R0, UR18, R13 ;  /* 0x00000012000d7c24 */ /* 0x000fc8000f8e020d */
[----:B-1----:R-:W-:-:S05]  /*0ac0*/  IMAD.WIDE R2, R13, 0x4, R2 ;  /* 0x000000040d027825 */ /* 0x002fca00078e0202 */
[----:B0-----:R-:W-:Y:S01]  /*0ad0*/  STG.E desc[UR16][R2.64], R12 ;  /* 0x0000000c02007986 */ /* 0x001fe2000c101910 */
[----:B------:R-:W-:Y:S05]  /*0ae0*/  EXIT ;  /* 0x000000000000794d */ /* 0x000fea0003800000 */
.L_x_4:
[----:B------:R-:W-:-:S00]  /*0af0*/  BRA `(.L_x_4) ;  /* 0xfffffffc00fc7947 */ /* 0x000fc0000383ffff */
[----:B------:R-:W-:-:S00]  /*0b00*/  NOP ;  /* 0x0000000000007918 */ /* 0x000fc00000000000 */
[----:B------:R-:W-:-:S00]  /*0b10*/  NOP ;  /* 0x0000000000007918 */ /* 0x000fc00000000000 */
[----:B------:R-:W-:-:S00]  /*0b20*/  NOP ;  /* 0x0000000000007918 */ /* 0x000fc00000000000 */
[----:B------:R-:W-:-:S00]  /*0b30*/  NOP ;  /* 0x0000000000007918 */ /* 0x000fc00000000000 */
[----:B------:R-:W-:-:S00]  /*0b40*/  NOP ;  /* 0x0000000000007918 */ /* 0x000fc00000000000 */
[----:B------:R-:W-:-:S00]  /*0b50*/  NOP ;  /* 0x0000000000007918 */ /* 0x000fc00000000000 */
[----:B------:R-:W-:-:S00]  /*0b60*/  NOP ;  /* 0x0000000000007918 */ /* 0x000fc00000000000 */
[----:B------:R-:W-:-:S00]  /*0b70*/  NOP ;  /* 0x0000000000007918 */ /* 0x000fc00000000000 */
.L_x_5:


//--------------------- .nv.shared.reserved.0     --------------------------
	.section	.nv.shared.reserved.0,"aw",@nobits
	.weak		__nv_reservedSMEM_offset_0_alias
	.size		__nv_reservedSMEM_offset_0_alias, 0, 64
	.other		__nv_reservedSMEM_offset_0_alias,@"STO_CUDA_RESERVED_SHARED STV_DEFAULT"
__nv_reservedSMEM_offset_0_alias:
	.zero		0
	.zero		64


//--------------------- .nv.constant0._Z9matrixMulPKfS0_Pfii --------------------------
	.section	.nv.constant0._Z9matrixMulPKfS0_Pfii,"a",@progbits
	.sectionflags	@""
	.align	4
.nv.constant0._Z9matrixMulPKfS0_Pfii:
	.zero		928


//--------------------- SYMBOLS --------------------------

	.type		.nv.reservedSmem.offset0,@object
	.size		.nv.reservedSmem.offset0,0x4
